	.headerflags	@"EF_CUDA_TEXMODE_UNIFIED EF_CUDA_64BIT_ADDRESS EF_CUDA_ACCELERATORS EF_CUDA_SM90 EF_CUDA_VIRTUAL_SM(EF_CUDA_SM90)"
	.elftype	@"ET_EXEC"


//--------------------- .nv.info                  --------------------------
	.section	.nv.info,"",@"SHT_CUDA_INFO"
	.align	4


	//----- nvinfo : EIATTR_REGCOUNT
	.align		4
        /*0000*/ 	.byte	0x04, 0x2f
        /*0002*/ 	.short	(.L_3 - .L_2)
	.align		4
.L_2:
        /*0004*/ 	.word	index@(l2norm_fwd_kernel)
        /*0008*/ 	.word	0x00000020


	//----- nvinfo : EIATTR_FRAME_SIZE
	.align		4
.L_3:
        /*000c*/ 	.byte	0x04, 0x11
        /*000e*/ 	.short	(.L_5 - .L_4)
	.align		4
.L_4:
        /*0010*/ 	.word	index@(l2norm_fwd_kernel)
        /*0014*/ 	.word	0x00000000


	//----- nvinfo : EIATTR_MIN_STACK_SIZE
	.align		4
.L_5:
        /*0018*/ 	.byte	0x04, 0x12
        /*001a*/ 	.short	(.L_7 - .L_6)
	.align		4
.L_6:
        /*001c*/ 	.word	index@(l2norm_fwd_kernel)
        /*0020*/ 	.word	0x00000000
.L_7:


//--------------------- .nv.info.l2norm_fwd_kernel --------------------------
	.section	.nv.info.l2norm_fwd_kernel,"",@"SHT_CUDA_INFO"
	.sectionflags	@""
	.align	4


	//----- nvinfo : EIATTR_CUDA_API_VERSION
	.align		4
        /*0000*/ 	.byte	0x04, 0x37
        /*0002*/ 	.short	(.L_9 - .L_8)
.L_8:
        /*0004*/ 	.word	0x00000080


	//----- nvinfo : EIATTR_KPARAM_INFO
	.align		4
.L_9:
        /*0008*/ 	.byte	0x04, 0x17
        /*000a*/ 	.short	(.L_11 - .L_10)
.L_10:
        /*000c*/ 	.word	0x00000000
        /*0010*/ 	.short	0x0004
        /*0012*/ 	.short	0x0020
        /*0014*/ 	.byte	0x00, 0xf4, 0x21, 0x00


	//----- nvinfo : EIATTR_KPARAM_INFO
	.align		4
.L_11:
        /*0018*/ 	.byte	0x04, 0x17
        /*001a*/ 	.short	(.L_13 - .L_12)
.L_12:
        /*001c*/ 	.word	0x00000000
        /*0020*/ 	.short	0x0003
        /*0022*/ 	.short	0x0018
        /*0024*/ 	.byte	0x00, 0xf0, 0x11, 0x00


	//----- nvinfo : EIATTR_KPARAM_INFO
	.align		4
.L_13:
        /*0028*/ 	.byte	0x04, 0x17
        /*002a*/ 	.short	(.L_15 - .L_14)
.L_14:
        /*002c*/ 	.word	0x00000000
        /*0030*/ 	.short	0x0002
        /*0032*/ 	.short	0x0010
        /*0034*/ 	.byte	0x00, 0xf4, 0x21, 0x00


	//----- nvinfo : EIATTR_KPARAM_INFO
	.align		4
.L_15:
        /*0038*/ 	.byte	0x04, 0x17
        /*003a*/ 	.short	(.L_17 - .L_16)
.L_16:
        /*003c*/ 	.word	0x00000000
        /*0040*/ 	.short	0x0001
        /*0042*/ 	.short	0x0008
        /*0044*/ 	.byte	0x00, 0xf4, 0x21, 0x00


	//----- nvinfo : EIATTR_KPARAM_INFO
	.align		4
.L_17:
        /*0048*/ 	.byte	0x04, 0x17
        /*004a*/ 	.short	(.L_19 - .L_18)
.L_18:
        /*004c*/ 	.word	0x00000000
        /*0050*/ 	.short	0x0000
        /*0052*/ 	.short	0x0000
        /*0054*/ 	.byte	0x00, 0xf4, 0x21, 0x00


	//----- nvinfo : EIATTR_SPARSE_MMA_MASK
	.align		4
.L_19:
        /*0058*/ 	.byte	0x03, 0x50
        /*005a*/ 	.short	0x0000


	//----- nvinfo : EIATTR_MAXREG_COUNT
	.align		4
        /*005c*/ 	.byte	0x03, 0x1b
        /*005e*/ 	.short	0x00ff


	//----- nvinfo : EIATTR_COOP_GROUP_MASK_REGIDS
	.align		4
        /*0060*/ 	.byte	0x04, 0x29
        /*0062*/ 	.short	(.L_21 - .L_20)


	//   ....[0]....
.L_20:
        /*0064*/ 	.word	0xffffffff


	//   ....[1]....
        /*0068*/ 	.word	0xffffffff


	//   ....[2]....
        /*006c*/ 	.word	0xffffffff


	//   ....[3]....
        /*0070*/ 	.word	0xffffffff


	//   ....[4]....
        /*0074*/ 	.word	0xffffffff


	//   ....[5]....
        /*0078*/ 	.word	0xffffffff


	//   ....[6]....
        /*007c*/ 	.word	0xffffffff


	//   ....[7]....
        /*0080*/ 	.word	0xffffffff


	//----- nvinfo : EIATTR_COOP_GROUP_INSTR_OFFSETS
	.align		4
.L_21:
        /*0084*/ 	.byte	0x04, 0x28
        /*0086*/ 	.short	(.L_23 - .L_22)


	//   ....[0]....
.L_22:
        /*0088*/ 	.word	0x00000510


	//   ....[1]....
        /*008c*/ 	.word	0x00000520


	//   ....[2]....
        /*0090*/ 	.word	0x00000550


	//   ....[3]....
        /*0094*/ 	.word	0x00000560


	//   ....[4]....
        /*0098*/ 	.word	0x00000590


	//   ....[5]....
        /*009c*/ 	.word	0x000005a0


	//   ....[6]....
        /*00a0*/ 	.word	0x000005d0


	//   ....[7]....
        /*00a4*/ 	.word	0x000005e0


	//----- nvinfo : EIATTR_EXIT_INSTR_OFFSETS
	.align		4
.L_23:
        /*00a8*/ 	.byte	0x04, 0x1c
        /*00aa*/ 	.short	(.L_25 - .L_24)


	//   ....[0]....
.L_24:
        /*00ac*/ 	.word	0x00000a60


	//   ....[1]....
        /*00b0*/ 	.word	0x00000a90


	//----- nvinfo : EIATTR_REQNTID
	.align		4
.L_25:
        /*00b4*/ 	.byte	0x04, 0x10
        /*00b6*/ 	.short	(.L_27 - .L_26)
.L_26:
        /*00b8*/ 	.word	0x00000100
        /*00bc*/ 	.word	0x00000001
        /*00c0*/ 	.word	0x00000001


	//----- nvinfo : EIATTR_CBANK_PARAM_SIZE
	.align		4
.L_27:
        /*00c4*/ 	.byte	0x03, 0x19
        /*00c6*/ 	.short	0x0028


	//----- nvinfo : EIATTR_PARAM_CBANK
	.align		4
        /*00c8*/ 	.byte	0x04, 0x0a
        /*00ca*/ 	.short	(.L_29 - .L_28)
	.align		4
.L_28:
        /*00cc*/ 	.word	index@(.nv.constant0.l2norm_fwd_kernel)
        /*00d0*/ 	.short	0x0210
        /*00d2*/ 	.short	0x0028


	//----- nvinfo : EIATTR_SW_WAR
	.align		4
.L_29:
        /*00d4*/ 	.byte	0x04, 0x36
        /*00d6*/ 	.short	(.L_31 - .L_30)
.L_30:
        /*00d8*/ 	.word	0x00000008
.L_31:


//--------------------- .nv.callgraph             --------------------------
	.section	.nv.callgraph,"",@"SHT_CUDA_CALLGRAPH"
	.align	4
	.sectionentsize	8
	.align		4
        /*0000*/ 	.word	0x00000000
	.align		4
        /*0004*/ 	.word	0xffffffff
	.align		4
        /*0008*/ 	.word	0x00000000
	.align		4
        /*000c*/ 	.word	0xfffffffe
	.align		4
        /*0010*/ 	.word	0x00000000
	.align		4
        /*0014*/ 	.word	0xfffffffd
	.align		4
        /*0018*/ 	.word	0x00000000
	.align		4
        /*001c*/ 	.word	0xfffffffc


//--------------------- .nv.constant4             --------------------------
	.section	.nv.constant4,"a",@progbits
	.align	8
	.align		8
.nv.constant4:
        /*0000*/ 	.dword	_$_str
	.align		8
        /*0008*/ 	.dword	_$_str_$_2


//--------------------- .text.l2norm_fwd_kernel   --------------------------
	.section	.text.l2norm_fwd_kernel,"ax",@progbits
	.sectionflags	@"SHF_BARRIERS=1"
	.align	128
        .global         l2norm_fwd_kernel
        .type           l2norm_fwd_kernel,@function
        .size           l2norm_fwd_kernel,(.L_x_1 - l2norm_fwd_kernel)
        .other          l2norm_fwd_kernel,@"STO_CUDA_ENTRY STV_DEFAULT"
l2norm_fwd_kernel:
.text.l2norm_fwd_kernel:
[----:B------:R-:W0:Y:S01]  /*0000*/  LDC R1, c[0x0][0x28] ;  /* 0x00000a00ff017b82 */ /* 0x000e220000000800 */
[----:B------:R-:W1:Y:S01]  /*0010*/  S2R R0, SR_TID.X ;  /* 0x0000000000007919 */ /* 0x000e620000002100 */
[----:B------:R-:W-:Y:S01]  /*0020*/  ULDC.64 UR4, c[0x0][0x210] ;  /* 0x0000840000047ab9 */ /* 0x000fe20000000a00 */
[----:B------:R-:W-:Y:S02]  /*0030*/  CS2R R12, SRZ ;  /* 0x00000000000c7805 */ /* 0x000fe4000001ff00 */
[----:B------:R-:W-:Y:S01]  /*0040*/  CS2R R14, SRZ ;  /* 0x00000000000e7805 */ /* 0x000fe2000001ff00 */
[----:B------:R-:W2:Y:S01]  /*0050*/  S2R R20, SR_CTAID.X ;  /* 0x0000000000147919 */ /* 0x000ea20000002500 */
[----:B------:R-:W-:Y:S01]  /*0060*/  ULDC.64 UR6, c[0x0][0x208] ;  /* 0x0000820000067ab9 */ /* 0x000fe20000000a00 */
[----:B------:R-:W-:Y:S01]  /*0070*/  ULDC.64 UR10, c[0x0][0x220] ;  /* 0x00008800000a7ab9 */ /* 0x000fe20000000a00 */
[----:B------:R-:W-:Y:S01]  /*0080*/  ULDC.64 UR8, c[0x0][0x218] ;  /* 0x0000860000087ab9 */ /* 0x000fe20000000a00 */
[----:B-1----:R-:W-:Y:S01]  /*0090*/  SHF.R.U32.HI R3, RZ, 0x4, R0 ;  /* 0x00000004ff037819 */ /* 0x002fe20000011600 */
[----:B------:R-:W-:-:S02]  /*00a0*/  IMAD.SHL.U32 R2, R0, 0x8, RZ ;  /* 0x0000000800027824 */ /* 0x000fc400078e00ff */
[----:B--2---:R-:W-:Y:S01]  /*00b0*/  IMAD.SHL.U32 R20, R20, 0x20, RZ ;  /* 0x0000002014147824 */ /* 0x004fe200078e00ff */
[----:B------:R-:W-:Y:S02]  /*00c0*/  SGXT.U32 R3, R3, 0x4 ;  /* 0x000000040303781a */ /* 0x000fe40000000000 */
[----:B------:R-:W-:Y:S02]  /*00d0*/  LOP3.LUT R2, R2, 0x78, RZ, 0xc0, !PT ;  /* 0x0000007802027812 */ /* 0x000fe400078ec0ff */
[----:B------:R-:W-:Y:S02]  /*00e0*/  LOP3.LUT R9, R3, R20, RZ, 0xfc, !PT ;  /* 0x0000001403097212 */ /* 0x000fe400078efcff */
[----:B------:R-:W-:Y:S01]  /*00f0*/  LOP3.LUT R17, R20, 0x10, R3, 0xfe, !PT ;  /* 0x0000001014117812 */ /* 0x000fe200078efe03 */
[----:B------:R-:W-:Y:S01]  /*0100*/  IMAD.WIDE.U32 R2, R2, 0x2, RZ ;  /* 0x0000000202027825 */ /* 0x000fe200078e00ff */
[----:B------:R-:W-:Y:S02]  /*0110*/  ISETP.GT.AND P1, PT, R20, -0x1, PT ;  /* 0xffffffff1400780c */ /* 0x000fe40003f24270 */
[----:B------:R-:W-:Y:S01]  /*0120*/  SHF.R.S32.HI R4, RZ, 0x1f, R20 ;  /* 0x0000001fff047819 */ /* 0x000fe20000011414 */
[C---:B------:R-:W-:Y:S01]  /*0130*/  IMAD.SHL.U32 R7, R9.reuse, 0x100, RZ ;  /* 0x0000010009077824 */ /* 0x040fe200078e00ff */
[----:B------:R-:W-:Y:S01]  /*0140*/  ISETP.LT.U32.AND P0, PT, R9, 0xc000, PT ;  /* 0x0000c0000900780c */ /* 0x000fe20003f01070 */
[C---:B------:R-:W-:Y:S01]  /*0150*/  IMAD.SHL.U32 R5, R17.reuse, 0x100, RZ ;  /* 0x0000010011057824 */ /* 0x040fe200078e00ff */
[----:B------:R-:W-:-:S02]  /*0160*/  ISETP.LT.U32.AND P2, PT, R17, 0xc000, PT ;  /* 0x0000c0001100780c */ /* 0x000fc40003f41070 */
[--C-:B------:R-:W-:Y:S02]  /*0170*/  SHF.L.U64.HI R9, R9, 0x8, R4.reuse ;  /* 0x0000000809097819 */ /* 0x100fe40000010204 */
[-C--:B------:R-:W-:Y:S02]  /*0180*/  LOP3.LUT R18, R7, R2.reuse, RZ, 0xfc, !PT ;  /* 0x0000000207127212 */ /* 0x080fe400078efcff */
[C---:B------:R-:W-:Y:S02]  /*0190*/  ISETP.LT.AND.EX P0, PT, R4.reuse, RZ, P1, P0 ;  /* 0x000000ff0400720c */ /* 0x040fe40000f01300 */
[----:B------:R-:W-:Y:S02]  /*01a0*/  SHF.L.U64.HI R17, R17, 0x8, R4 ;  /* 0x0000000811117819 */ /* 0x000fe40000010204 */
[----:B------:R-:W-:Y:S02]  /*01b0*/  LOP3.LUT R16, R5, R2, RZ, 0xfc, !PT ;  /* 0x0000000205107212 */ /* 0x000fe400078efcff */
[----:B------:R-:W-:-:S02]  /*01c0*/  ISETP.LT.AND.EX P1, PT, R4, RZ, P1, P2 ;  /* 0x000000ff0400720c */ /* 0x000fc40000f21320 */
[-C--:B------:R-:W-:Y:S02]  /*01d0*/  LOP3.LUT R8, R9, R3.reuse, RZ, 0xfc, !PT ;  /* 0x0000000309087212 */ /* 0x080fe400078efcff */
[----:B------:R-:W-:Y:S02]  /*01e0*/  IADD3 R10, P2, R18, UR4, RZ ;  /* 0x00000004120a7c10 */ /* 0x000fe4000ff5e0ff */
[----:B------:R-:W-:Y:S02]  /*01f0*/  LOP3.LUT R17, R17, R3, RZ, 0xfc, !PT ;  /* 0x0000000311117212 */ /* 0x000fe400078efcff */
[----:B------:R-:W-:Y:S02]  /*0200*/  IADD3 R26, P3, R16, UR4, RZ ;  /* 0x00000004101a7c10 */ /* 0x000fe4000ff7e0ff */
[----:B------:R-:W-:Y:S02]  /*0210*/  CS2R R4, SRZ ;  /* 0x0000000000047805 */ /* 0x000fe4000001ff00 */
[----:B------:R-:W-:-:S02]  /*0220*/  IADD3.X R11, R8, UR5, RZ, P2, !PT ;  /* 0x00000005080b7c10 */ /* 0x000fc400097fe4ff */
[----:B------:R-:W-:Y:S02]  /*0230*/  CS2R R6, SRZ ;  /* 0x0000000000067805 */ /* 0x000fe4000001ff00 */
[----:B------:R-:W-:Y:S01]  /*0240*/  IADD3.X R27, R17, UR5, RZ, P3, !PT ;  /* 0x00000005111b7c10 */ /* 0x000fe20009ffe4ff */
[----:B------:R-:W-:Y:S01]  /*0250*/  ULDC UR4, c[0x0][0x228] ;  /* 0x00008a0000047ab9 */ /* 0x000fe20000000800 */
[----:B------:R-:W2:Y:S04]  /*0260*/  @P0 LDG.E.128 R12, desc[UR6][R10.64] ;  /* 0x000000060a0c0981 */ /* 0x000ea8000c1e1d00 */
[----:B------:R-:W3:Y:S01]  /*0270*/  @P1 LDG.E.128 R4, desc[UR6][R26.64] ;  /* 0x000000061a041981 */ /* 0x000ee2000c1e1d00 */
[----:B------:R-:W1:Y:S01]  /*0280*/  S2UR UR5, SR_CgaCtaId ;  /* 0x00000000000579c3 */ /* 0x000e620000008800 */
[----:B--2---:R-:W-:Y:S01]  /*0290*/  PRMT R24, R12, 0x7632, R24 ;  /* 0x000076320c187816 */ /* 0x004fe20000000018 */
[C---:B------:R-:W-:Y:S01]  /*02a0*/  IMAD.U32 R9, R13.reuse, 0x10000, RZ ;  /* 0x000100000d097824 */ /* 0x040fe200078e00ff */
[----:B------:R-:W-:Y:S01]  /*02b0*/  PRMT R22, R13, 0x7632, R22 ;  /* 0x000076320d167816 */ /* 0x000fe20000000016 */
[----:B------:R-:W-:Y:S01]  /*02c0*/  IMAD.U32 R10, R14, 0x10000, RZ ;  /* 0x000100000e0a7824 */ /* 0x000fe200078e00ff */
[----:B---3--:R-:W-:Y:S01]  /*02d0*/  PRMT R13, R4, 0x7632, R13 ;  /* 0x00007632040d7816 */ /* 0x008fe2000000000d */
[----:B------:R-:W-:Y:S01]  /*02e0*/  IMAD.U32 R24, R24, 0x10000, RZ ;  /* 0x0001000018187824 */ /* 0x000fe200078e00ff */
[----:B------:R-:W-:Y:S01]  /*02f0*/  SHF.L.U32 R23, R12, 0x10, RZ ;  /* 0x000000100c177819 */ /* 0x000fe200000006ff */
[----:B------:R-:W-:Y:S01]  /*0300*/  IMAD.U32 R4, R4, 0x10000, RZ ;  /* 0x0001000004047824 */ /* 0x000fe200078e00ff */
[----:B------:R-:W-:Y:S01]  /*0310*/  SHF.L.U32 R13, R13, 0x10, RZ ;  /* 0x000000100d0d7819 */ /* 0x000fe200000006ff */
[----:B------:R-:W-:Y:S01]  /*0320*/  FMUL R12, R24, R24 ;  /* 0x00000018180c7220 */ /* 0x000fe20000400000 */
[----:B------:R-:W-:Y:S01]  /*0330*/  PRMT R2, R14, 0x7632, R2 ;  /* 0x000076320e027816 */ /* 0x000fe20000000002 */
[C---:B------:R-:W-:Y:S01]  /*0340*/  IMAD.U32 R29, R5.reuse, 0x10000, RZ ;  /* 0x00010000051d7824 */ /* 0x040fe200078e00ff */
[----:B------:R-:W-:Y:S01]  /*0350*/  PRMT R27, R5, 0x7632, R27 ;  /* 0x00007632051b7816 */ /* 0x000fe2000000001b */
[----:B------:R-:W-:Y:S01]  /*0360*/  FMUL R3, R13, R13 ;  /* 0x0000000d0d037220 */ /* 0x000fe20000400000 */
[----:B------:R-:W-:Y:S01]  /*0370*/  FFMA R12, R23, R23, R12 ;  /* 0x00000017170c7223 */ /* 0x000fe2000000000c */
[----:B------:R-:W-:Y:S01]  /*0380*/  SHF.L.U32 R22, R22, 0x10, RZ ;  /* 0x0000001016167819 */ /* 0x000fe200000006ff */
[----:B------:R-:W-:-:S02]  /*0390*/  IMAD.U32 R11, R15, 0x10000, RZ ;  /* 0x000100000f0b7824 */ /* 0x000fc400078e00ff */
[----:B------:R-:W-:Y:S01]  /*03a0*/  FFMA R14, R4, R4, R3 ;  /* 0x00000004040e7223 */ /* 0x000fe20000000003 */
[----:B------:R-:W-:Y:S01]  /*03b0*/  FFMA R3, R9, R9, R12 ;  /* 0x0000000909037223 */ /* 0x000fe2000000000c */
[----:B------:R-:W-:Y:S01]  /*03c0*/  IMAD.U32 R27, R27, 0x10000, RZ ;  /* 0x000100001b1b7824 */ /* 0x000fe200078e00ff */
[----:B------:R-:W-:Y:S01]  /*03d0*/  PRMT R21, R15, 0x7632, R21 ;  /* 0x000076320f157816 */ /* 0x000fe20000000015 */
[----:B------:R-:W-:Y:S01]  /*03e0*/  FFMA R14, R29, R29, R14 ;  /* 0x0000001d1d0e7223 */ /* 0x000fe2000000000e */
[----:B------:R-:W-:Y:S01]  /*03f0*/  FFMA R3, R22, R22, R3 ;  /* 0x0000001616037223 */ /* 0x000fe20000000003 */
[----:B------:R-:W-:Y:S01]  /*0400*/  PRMT R5, R6, 0x7632, R5 ;  /* 0x0000763206057816 */ /* 0x000fe20000000005 */
[----:B------:R-:W-:Y:S02]  /*0410*/  IMAD.U32 R15, R2, 0x10000, RZ ;  /* 0x00010000020f7824 */ /* 0x000fe400078e00ff */
[----:B------:R-:W-:Y:S01]  /*0420*/  FFMA R14, R27, R27, R14 ;  /* 0x0000001b1b0e7223 */ /* 0x000fe2000000000e */
[----:B------:R-:W-:-:S02]  /*0430*/  IMAD.U32 R25, R6, 0x10000, RZ ;  /* 0x0001000006197824 */ /* 0x000fc400078e00ff */
[--C-:B------:R-:W-:Y:S01]  /*0440*/  FFMA R2, R10, R10, R3.reuse ;  /* 0x0000000a0a027223 */ /* 0x100fe20000000003 */
[----:B------:R-:W-:Y:S01]  /*0450*/  SHF.L.U32 R5, R5, 0x10, RZ ;  /* 0x0000001005057819 */ /* 0x000fe200000006ff */
[----:B------:R-:W-:Y:S02]  /*0460*/  IMAD.U32 R19, R7, 0x10000, RZ ;  /* 0x0001000007137824 */ /* 0x000fe400078e00ff */
[----:B------:R-:W-:Y:S01]  /*0470*/  FFMA R14, R25, R25, R14 ;  /* 0x00000019190e7223 */ /* 0x000fe2000000000e */
[----:B------:R-:W-:Y:S01]  /*0480*/  FFMA R2, R15, R15, R2 ;  /* 0x0000000f0f027223 */ /* 0x000fe20000000002 */
[----:B------:R-:W-:Y:S01]  /*0490*/  PRMT R3, R7, 0x7632, R3 ;  /* 0x0000763207037816 */ /* 0x000fe20000000003 */
[----:B------:R-:W-:Y:S02]  /*04a0*/  IMAD.U32 R21, R21, 0x10000, RZ ;  /* 0x0001000015157824 */ /* 0x000fe400078e00ff */
[----:B------:R-:W-:Y:S01]  /*04b0*/  FFMA R14, R5, R5, R14 ;  /* 0x00000005050e7223 */ /* 0x000fe2000000000e */
[----:B------:R-:W-:Y:S01]  /*04c0*/  FFMA R2, R11, R11, R2 ;  /* 0x0000000b0b027223 */ /* 0x000fe20000000002 */
[----:B------:R-:W-:-:S02]  /*04d0*/  SHF.L.U32 R3, R3, 0x10, RZ ;  /* 0x0000001003037819 */ /* 0x000fc400000006ff */
[----:B------:R-:W-:Y:S01]  /*04e0*/  FFMA R14, R19, R19, R14 ;  /* 0x00000013130e7223 */ /* 0x000fe2000000000e */
[----:B------:R-:W-:-:S03]  /*04f0*/  FFMA R2, R21, R21, R2 ;  /* 0x0000001515027223 */ /* 0x000fc60000000002 */
[----:B------:R-:W-:Y:S02]  /*0500*/  FFMA R14, R3, R3, R14 ;  /* 0x00000003030e7223 */ /* 0x000fe4000000000e */
[----:B------:R-:W2:Y:S04]  /*0510*/  SHFL.BFLY PT, R7, R2, 0x8, 0x1f ;  /* 0x0d001f0002077f89 */ /* 0x000ea800000e0000 */
[----:B------:R-:W3:Y:S01]  /*0520*/  SHFL.BFLY PT, R6, R14, 0x8, 0x1f ;  /* 0x0d001f000e067f89 */ /* 0x000ee200000e0000 */
[----:B--2---:R-:W-:Y:S01]  /*0530*/  FADD R7, R2, R7 ;  /* 0x0000000702077221 */ /* 0x004fe20000000000 */
[----:B---3--:R-:W-:-:S04]  /*0540*/  FADD R26, R14, R6 ;  /* 0x000000060e1a7221 */ /* 0x008fc80000000000 */
        /* <DEDUP_REMOVED lines=11> */
[----:B------:R-:W-:-:S03]  /*0600*/  IMAD.MOV.U32 R12, RZ, RZ, 0x3e800000 ;  /* 0x3e800000ff0c7424 */ /* 0x000fc600078e00ff */
[----:B------:R-:W-:Y:S01]  /*0610*/  FADD R2, R2, UR4 ;  /* 0x0000000402027e21 */ /* 0x000fe20008000000 */
[----:B---3--:R-:W-:-:S03]  /*0620*/  FADD R14, R7, R14 ;  /* 0x0000000e070e7221 */ /* 0x008fc60000000000 */
[----:B------:R-:W2:Y:S01]  /*0630*/  MUFU.SQRT R7, R2 ;  /* 0x0000000200077308 */ /* 0x000ea20000002000 */
[----:B------:R-:W-:Y:S01]  /*0640*/  FADD R14, R14, UR4 ;  /* 0x000000040e0e7e21 */ /* 0x000fe20008000000 */
[----:B------:R-:W-:Y:S02]  /*0650*/  UMOV UR4, 0x400 ;  /* 0x0000040000047882 */ /* 0x000fe40000000000 */
[----:B-1----:R-:W-:-:S04]  /*0660*/  ULEA UR4, UR5, UR4, 0x18 ;  /* 0x0000000405047291 */ /* 0x002fc8000f8ec03f */
[----:B------:R-:W1:Y:S01]  /*0670*/  MUFU.SQRT R28, R14 ;  /* 0x0000000e001c7308 */ /* 0x000e620000002000 */
[C---:B--2---:R-:W-:Y:S02]  /*0680*/  FSETP.GT.AND P2, PT, |R7|.reuse, 8.50705917302346158658e+37, PT ;  /* 0x7e8000000700780b */ /* 0x044fe40003f44200 */
[----:B------:R-:W-:Y:S02]  /*0690*/  FSETP.GEU.AND P4, PT, |R7|, 1.175494350822287508e-38, PT ;  /* 0x008000000700780b */ /* 0x000fe40003f8e200 */
[----:B------:R-:W-:Y:S02]  /*06a0*/  FSEL R2, R12, 1, P2 ;  /* 0x3f8000000c027808 */ /* 0x000fe40001000000 */
[C---:B-1----:R-:W-:Y:S02]  /*06b0*/  FSETP.GT.AND P3, PT, |R28|.reuse, 8.50705917302346158658e+37, PT ;  /* 0x7e8000001c00780b */ /* 0x042fe40003f64200 */
[----:B------:R-:W-:Y:S02]  /*06c0*/  FSETP.GEU.AND P5, PT, |R28|, 1.175494350822287508e-38, PT ;  /* 0x008000001c00780b */ /* 0x000fe40003fae200 */
[----:B------:R-:W-:-:S03]  /*06d0*/  FSEL R12, R12, 1, P3 ;  /* 0x3f8000000c0c7808 */ /* 0x000fc60001800000 */
[----:B------:R-:W-:Y:S01]  /*06e0*/  @P2 FMUL R7, R7, 0.25 ;  /* 0x3e80000007072820 */ /* 0x000fe20000400000 */
[----:B------:R-:W-:Y:S01]  /*06f0*/  LOP3.LUT P2, RZ, R0, 0xe0, RZ, 0xc0, !PT ;  /* 0x000000e000ff7812 */ /* 0x000fe2000784c0ff */
[----:B------:R-:W-:Y:S02]  /*0700*/  @!P4 FMUL R2, R2, 16777216 ;  /* 0x4b8000000202c820 */ /* 0x000fe40000400000 */
[----:B------:R-:W-:Y:S01]  /*0710*/  @!P4 FMUL R7, R7, 16777216 ;  /* 0x4b8000000707c820 */ /* 0x000fe20000400000 */
[----:B------:R-:W-:-:S03]  /*0720*/  IADD3 R16, P4, R16, UR8, RZ ;  /* 0x0000000810107c10 */ /* 0x000fc6000ff9e0ff */
[----:B------:R1:W2:Y:S01]  /*0730*/  MUFU.RCP R6, R7 ;  /* 0x0000000700067308 */ /* 0x0002a20000001000 */
[----:B------:R-:W-:Y:S01]  /*0740*/  @P3 FMUL R28, R28, 0.25 ;  /* 0x3e8000001c1c3820 */ /* 0x000fe20000400000 */
[----:B------:R-:W-:Y:S01]  /*0750*/  @!P5 FMUL R12, R12, 16777216 ;  /* 0x4b8000000c0cd820 */ /* 0x000fe20000400000 */
[----:B------:R-:W-:Y:S02]  /*0760*/  IADD3.X R17, R17, UR9, RZ, P4, !PT ;  /* 0x0000000911117c10 */ /* 0x000fe4000a7fe4ff */
[----:B------:R-:W-:-:S04]  /*0770*/  @!P5 FMUL R28, R28, 16777216 ;  /* 0x4b8000001c1cd820 */ /* 0x000fc80000400000 */
[----:B------:R3:W4:Y:S01]  /*0780*/  MUFU.RCP R26, R28 ;  /* 0x0000001c001a7308 */ /* 0x0007220000001000 */
[----:B-1----:R-:W-:Y:S01]  /*0790*/  SHF.R.S32.HI R7, RZ, 0x1f, R20 ;  /* 0x0000001fff077819 */ /* 0x002fe20000011414 */
[----:B--2---:R-:W-:Y:S01]  /*07a0*/  FMUL R6, R6, R2 ;  /* 0x0000000206067220 */ /* 0x004fe20000400000 */
[--C-:B------:R-:W-:Y:S02]  /*07b0*/  LOP3.LUT R2, R20, 0x1f, R0.reuse, 0xf8, !PT ;  /* 0x0000001f14027812 */ /* 0x100fe400078ef800 */
[----:B---3--:R-:W-:Y:S01]  /*07c0*/  SHF.R.U32.HI R28, RZ, 0x4, R0 ;  /* 0x00000004ff1c7819 */ /* 0x008fe20000011600 */
[-C--:B------:R-:W-:Y:S01]  /*07d0*/  FMUL R14, R21, R6.reuse ;  /* 0x00000006150e7220 */ /* 0x080fe20000400000 */
[----:B------:R-:W-:Y:S01]  /*07e0*/  ISETP.LT.U32.AND P3, PT, R2, 0xc000, PT ;  /* 0x0000c0000200780c */ /* 0x000fe20003f61070 */
[-C--:B------:R-:W-:Y:S01]  /*07f0*/  FMUL R23, R23, R6.reuse ;  /* 0x0000000617177220 */ /* 0x080fe20000400000 */
[----:B------:R-:W-:Y:S01]  /*0800*/  SGXT.U32 R28, R28, 0x4 ;  /* 0x000000041c1c781a */ /* 0x000fe20000000000 */
[----:B------:R-:W-:Y:S01]  /*0810*/  FMUL R24, R24, R6 ;  /* 0x0000000618187220 */ /* 0x000fe20000400000 */
[----:B------:R-:W-:Y:S01]  /*0820*/  ISETP.LT.AND.EX P2, PT, R7, RZ, !P2, P3 ;  /* 0x000000ff0700720c */ /* 0x000fe20005741330 */
[----:B----4-:R-:W-:Y:S01]  /*0830*/  FMUL R26, R26, R12 ;  /* 0x0000000c1a1a7220 */ /* 0x010fe20000400000 */
[----:B------:R-:W-:Y:S01]  /*0840*/  LEA R28, R28, UR4, 0x2 ;  /* 0x000000041c1c7c11 */ /* 0x000fe2000f8e10ff */
[-C--:B------:R-:W-:Y:S01]  /*0850*/  FMUL R9, R9, R6.reuse ;  /* 0x0000000609097220 */ /* 0x080fe20000400000 */
[----:B------:R-:W-:Y:S01]  /*0860*/  ISETP.GT.AND P2, PT, R20, -0x1, P2 ;  /* 0xffffffff1400780c */ /* 0x000fe20001744270 */
[-C--:B------:R-:W-:Y:S01]  /*0870*/  FMUL R22, R22, R6.reuse ;  /* 0x0000000616167220 */ /* 0x080fe20000400000 */
[----:B------:R-:W-:Y:S01]  /*0880*/  LEA R20, P3, R2, UR10, 0x2 ;  /* 0x0000000a02147c11 */ /* 0x000fe2000f8610ff */
[-C--:B------:R-:W-:Y:S01]  /*0890*/  FMUL R10, R10, R6.reuse ;  /* 0x000000060a0a7220 */ /* 0x080fe20000400000 */
[-C--:B------:R-:W-:Y:S01]  /*08a0*/  FMUL R15, R15, R6.reuse ;  /* 0x000000060f0f7220 */ /* 0x080fe20000400000 */
[----:B------:R-:W-:Y:S01]  /*08b0*/  FMUL R11, R11, R6 ;  /* 0x000000060b0b7220 */ /* 0x000fe20000400000 */
[----:B------:R-:W-:Y:S01]  /*08c0*/  LEA.HI.X R21, R2, UR11, R7, 0x2, P3 ;  /* 0x0000000b02157c11 */ /* 0x000fe200098f1407 */
[----:B------:R1:W-:Y:S01]  /*08d0*/  STS [R28], R6 ;  /* 0x000000061c007388 */ /* 0x0003e20000000800 */
[----:B------:R-:W-:Y:S01]  /*08e0*/  IADD3 R18, P3, R18, UR8, RZ ;  /* 0x0000000812127c10 */ /* 0x000fe2000ff7e0ff */
[-C--:B------:R-:W-:Y:S01]  /*08f0*/  FMUL R12, R4, R26.reuse ;  /* 0x0000001a040c7220 */ /* 0x080fe20000400000 */
[-C--:B------:R-:W-:Y:S01]  /*0900*/  FMUL R7, R13, R26.reuse ;  /* 0x0000001a0d077220 */ /* 0x080fe20000400000 */
[-C--:B------:R-:W-:Y:S01]  /*0910*/  FMUL R13, R29, R26.reuse ;  /* 0x0000001a1d0d7220 */ /* 0x080fe20000400000 */
[-C--:B------:R-:W-:Y:S01]  /*0920*/  FMUL R4, R25, R26.reuse ;  /* 0x0000001a19047220 */ /* 0x080fe20000400000 */
[-C--:B------:R-:W-:Y:S01]  /*0930*/  FMUL R5, R5, R26.reuse ;  /* 0x0000001a05057220 */ /* 0x080fe20000400000 */
[-C--:B------:R-:W-:Y:S01]  /*0940*/  FMUL R2, R19, R26.reuse ;  /* 0x0000001a13027220 */ /* 0x080fe20000400000 */
[-C--:B------:R-:W-:Y:S01]  /*0950*/  FMUL R3, R3, R26.reuse ;  /* 0x0000001a03037220 */ /* 0x080fe20000400000 */
[----:B------:R-:W-:Y:S01]  /*0960*/  IADD3.X R19, R8, UR9, RZ, P3, !PT ;  /* 0x0000000908137c10 */ /* 0x000fe20009ffe4ff */
[----:B-1----:R-:W-:Y:S01]  /*0970*/  FMUL R6, R27, R26 ;  /* 0x0000001a1b067220 */ /* 0x002fe20000400000 */
[----:B------:R-:W-:Y:S01]  /*0980*/  F2FP.BF16.F32.PACK_AB R8, R24, R23 ;  /* 0x000000171808723e */ /* 0x000fe200000010ff */
[----:B------:R1:W-:Y:S01]  /*0990*/  STS [R28+0x40], R26 ;  /* 0x0000401a1c007388 */ /* 0x0003e20000000800 */
[----:B------:R-:W-:-:S02]  /*09a0*/  F2FP.BF16.F32.PACK_AB R9, R22, R9 ;  /* 0x000000091609723e */ /* 0x000fc400000010ff */
[----:B------:R-:W-:Y:S02]  /*09b0*/  F2FP.BF16.F32.PACK_AB R10, R15, R10 ;  /* 0x0000000a0f0a723e */ /* 0x000fe400000010ff */
[----:B------:R-:W-:Y:S02]  /*09c0*/  F2FP.BF16.F32.PACK_AB R11, R14, R11 ;  /* 0x0000000b0e0b723e */ /* 0x000fe400000010ff */
[----:B------:R-:W-:Y:S02]  /*09d0*/  F2FP.BF16.F32.PACK_AB R12, R7, R12 ;  /* 0x0000000c070c723e */ /* 0x000fe400000010ff */
[----:B------:R-:W-:Y:S01]  /*09e0*/  F2FP.BF16.F32.PACK_AB R13, R6, R13 ;  /* 0x0000000d060d723e */ /* 0x000fe200000010ff */
[----:B------:R1:W-:Y:S01]  /*09f0*/  @P0 STG.E.128 desc[UR6][R18.64], R8 ;  /* 0x0000000812000986 */ /* 0x0003e2000c101d06 */
[----:B------:R-:W-:Y:S02]  /*0a00*/  F2FP.BF16.F32.PACK_AB R14, R5, R4 ;  /* 0x00000004050e723e */ /* 0x000fe400000010ff */
[----:B------:R-:W-:-:S02]  /*0a10*/  F2FP.BF16.F32.PACK_AB R15, R3, R2 ;  /* 0x00000002030f723e */ /* 0x000fc400000010ff */
[----:B------:R-:W-:-:S03]  /*0a20*/  LOP3.LUT R0, R0, 0x1f, RZ, 0xc0, !PT ;  /* 0x0000001f00007812 */ /* 0x000fc600078ec0ff */
[----:B------:R1:W-:Y:S01]  /*0a30*/  @P1 STG.E.128 desc[UR6][R16.64], R12 ;  /* 0x0000000c10001986 */ /* 0x0003e2000c101d06 */
[----:B------:R-:W-:Y:S01]  /*0a40*/  LEA R0, R0, UR4, 0x2 ;  /* 0x0000000400007c11 */ /* 0x000fe2000f8e10ff */
[----:B------:R-:W-:Y:S06]  /*0a50*/  BAR.SYNC.DEFER_BLOCKING 0x0 ;  /* 0x0000000000007b1d */ /* 0x000fec0000010000 */
[----:B0-----:R-:W-:Y:S05]  /*0a60*/  @!P2 EXIT ;  /* 0x000000000000a94d */ /* 0x001fea0003800000 */
[----:B------:R-:W0:Y:S04]  /*0a70*/  LDS R3, [R0] ;  /* 0x0000000000037984 */ /* 0x000e280000000800 */
[----:B0-----:R-:W-:Y:S01]  /*0a80*/  STG.E desc[UR6][R20.64], R3 ;  /* 0x0000000314007986 */ /* 0x001fe2000c101906 */
[----:B------:R-:W-:Y:S05]  /*0a90*/  EXIT ;  /* 0x000000000000794d */ /* 0x000fea0003800000 */
.L_x_0:
[----:B------:R-:W-:-:S00]  /*0aa0*/  BRA `(.L_x_0) ;  /* 0xfffffffc00fc7947 */ /* 0x000fc0000383ffff */
[----:B------:R-:W-:-:S00]  /*0ab0*/  NOP ;  /* 0x0000000000007918 */ /* 0x000fc00000000000 */
        /* <DEDUP_REMOVED lines=12> */
.L_x_1:


//--------------------- .nv.global.init           --------------------------
	.section	.nv.global.init,"aw",@progbits
.nv.global.init:
	.type		_$_str,@object
	.size		_$_str,(_$_str_$_2 - _$_str)
_$_str:
        /*0000*/ 	.byte	0x5f, 0x5f, 0x43, 0x55, 0x44, 0x41, 0x5f, 0x46, 0x54, 0x5a, 0x00
	.type		_$_str_$_2,@object
	.size		_$_str_$_2,(.L_1 - _$_str_$_2)
_$_str_$_2:
        /*000b*/ 	.byte	0x5f, 0x5f, 0x43, 0x55, 0x44, 0x41, 0x5f, 0x50, 0x52, 0x45, 0x43, 0x5f, 0x53, 0x51, 0x52, 0x54
        /*001b*/ 	.byte	0x00
.L_1:


//--------------------- .nv.shared.l2norm_fwd_kernel --------------------------
	.section	.nv.shared.l2norm_fwd_kernel,"aw",@nobits
	.sectionflags	@""
	.align	16
	.zero		1024


//--------------------- .nv.shared.reserved.0     --------------------------
	.section	.nv.shared.reserved.0,"aw",@nobits
	.weak		__nv_reservedSMEM_offset_0_alias
	.size		__nv_reservedSMEM_offset_0_alias, 0, 0
	.other		__nv_reservedSMEM_offset_0_alias,@"STO_CUDA_RESERVED_SHARED STV_DEFAULT"
__nv_reservedSMEM_offset_0_alias:
	.zero		0


//--------------------- .nv.constant0.l2norm_fwd_kernel --------------------------
	.section	.nv.constant0.l2norm_fwd_kernel,"a",@progbits
	.sectionflags	@""
	.align	4
.nv.constant0.l2norm_fwd_kernel:
	.zero		568


//--------------------- SYMBOLS --------------------------

	.type		.nv.reservedSmem.offset0,@object
	.size		.nv.reservedSmem.offset0,0x4
